//
// Generated by NVIDIA NVVM Compiler
//
// Compiler Build ID: CL-36424714
// Cuda compilation tools, release 13.0, V13.0.88
// Based on NVVM 20.0.0
//

.version 9.0
.target sm_100
.address_size 64

	// .globl	_Z7callGpuPi

.visible .entry _Z7callGpuPi(
	.param .u64 .ptr .align 1 _Z7callGpuPi_param_0
)
{
	.reg .b32 	%r<3>;
	.reg .b64 	%rd<3>;

	ld.param.u64 	%rd1, [_Z7callGpuPi_param_0];
	cvta.to.global.u64 	%rd2, %rd1;
	ld.global.u32 	%r1, [%rd2];
	add.s32 	%r2, %r1, 1;
	st.global.u32 	[%rd2], %r2;
	ret;

}


// ===== COMPILED SASS (sm_100) =====

	.target	sm_100

	.elftype	@"ET_EXEC"


//--------------------- .note.nv.tkinfo           --------------------------
	.section	.note.nv.tkinfo,"",@"SHT_NOTE"
	.sectionflags	@"SHF_NOTE_NV_TKINFO"
	.tkinfo
        /*0018*/ 	.word	0x00000002
        /*0030*/ 	.string	""
        /*0030*/ 	.string	"ptxas"
        /*0030*/ 	.string	"Cuda compilation tools, release 13.0, V13.0.88"
        /*0030*/ 	.string	"Build cuda_13.0.r13.0/compiler.36424714_0"
        /*0030*/ 	.string	"-arch sm_100 -m 64 "



//--------------------- .note.nv.cuinfo           --------------------------
	.section	.note.nv.cuinfo,"",@"SHT_NOTE"
	.sectionflags	@"SHF_NOTE_NV_CUINFO"
        /*0018*/ 	.short	0x0002
        /*001a*/ 	.short	0x0064
        /*001c*/ 	.short	0x0082
	.zero		2


//--------------------- .nv.info                  --------------------------
	.section	.nv.info,"",@"SHT_CUDA_INFO"
	.align	4


	//----- nvinfo : EIATTR_REGCOUNT
	.align		4
        /*0000*/ 	.byte	0x04, 0x2f
        /*0002*/ 	.short	(.L_1 - .L_0)
	.align		4
.L_0:
        /*0004*/ 	.word	index@(_Z7callGpuPi)
        /*0008*/ 	.word	0x00000008


	//----- nvinfo : EIATTR_FRAME_SIZE
	.align		4
.L_1:
        /*000c*/ 	.byte	0x04, 0x11
        /*000e*/ 	.short	(.L_3 - .L_2)
	.align		4
.L_2:
        /*0010*/ 	.word	index@(_Z7callGpuPi)
        /*0014*/ 	.word	0x00000000


	//----- nvinfo : EIATTR_MIN_STACK_SIZE
	.align		4
.L_3:
        /*0018*/ 	.byte	0x04, 0x12
        /*001a*/ 	.short	(.L_5 - .L_4)
	.align		4
.L_4:
        /*001c*/ 	.word	index@(_Z7callGpuPi)
        /*0020*/ 	.word	0x00000000
.L_5:


//--------------------- .nv.compat                --------------------------
	.section	.nv.compat,"",@"SHT_CUDA_COMPAT_INFO"
	.align	4
        /*0000*/ 	.byte	0x02, 0x09, 0x00, 0x00, 0x02, 0x02, 0x01, 0x00, 0x02, 0x05, 0x05, 0x00, 0x03, 0x07, 0x01, 0x01
        /*0010*/ 	.byte	0x02, 0x03, 0x00, 0x00, 0x02, 0x06, 0x01, 0x00, 0x04, 0x0b, 0x08, 0x00, 0x09, 0x00, 0x00, 0x00
        /*0020*/ 	.byte	0x00, 0x00, 0x00, 0x00


//--------------------- .nv.info._Z7callGpuPi     --------------------------
	.section	.nv.info._Z7callGpuPi,"",@"SHT_CUDA_INFO"
	.sectionflags	@""
	.align	4


	//----- nvinfo : EIATTR_CUDA_API_VERSION
	.align		4
        /*0000*/ 	.byte	0x04, 0x37
        /*0002*/ 	.short	(.L_7 - .L_6)
.L_6:
        /*0004*/ 	.word	0x00000082


	//----- nvinfo : EIATTR_KPARAM_INFO
	.align		4
.L_7:
        /*0008*/ 	.byte	0x04, 0x17
        /*000a*/ 	.short	(.L_9 - .L_8)
.L_8:
        /*000c*/ 	.word	0x00000000
        /*0010*/ 	.short	0x0000
        /*0012*/ 	.short	0x0000
        /*0014*/ 	.byte	0x00, 0xf5, 0x21, 0x00


	//----- nvinfo : EIATTR_SPARSE_MMA_MASK
	.align		4
.L_9:
        /*0018*/ 	.byte	0x03, 0x50
        /*001a*/ 	.short	0x0000


	//----- nvinfo : EIATTR_MAXREG_COUNT
	.align		4
        /*001c*/ 	.byte	0x03, 0x1b
        /*001e*/ 	.short	0x00ff


	//----- nvinfo : EIATTR_MERCURY_ISA_VERSION
	.align		4
        /*0020*/ 	.byte	0x03, 0x5f
        /*0022*/ 	.short	0x0101


	//----- nvinfo : EIATTR_VRC_CTA_INIT_COUNT
	.align		4
        /*0024*/ 	.byte	0x02, 0x4a
	.zero		1
	.zero		1


	//----- nvinfo : EIATTR_EXIT_INSTR_OFFSETS
	.align		4
        /*0028*/ 	.byte	0x04, 0x1c
        /*002a*/ 	.short	(.L_11 - .L_10)


	//   ....[0]....
.L_10:
        /*002c*/ 	.word	0x00000060


	//----- nvinfo : EIATTR_CBANK_PARAM_SIZE
	.align		4
.L_11:
        /*0030*/ 	.byte	0x03, 0x19
        /*0032*/ 	.short	0x0008


	//----- nvinfo : EIATTR_PARAM_CBANK
	.align		4
        /*0034*/ 	.byte	0x04, 0x0a
        /*0036*/ 	.short	(.L_13 - .L_12)
	.align		4
.L_12:
        /*0038*/ 	.word	index@(.nv.constant0._Z7callGpuPi)
        /*003c*/ 	.short	0x0380
        /*003e*/ 	.short	0x0008


	//----- nvinfo : EIATTR_SW_WAR
	.align		4
.L_13:
        /*0040*/ 	.byte	0x04, 0x36
        /*0042*/ 	.short	(.L_15 - .L_14)
.L_14:
        /*0044*/ 	.word	0x00000008
.L_15:


//--------------------- .nv.callgraph             --------------------------
	.section	.nv.callgraph,"",@"SHT_CUDA_CALLGRAPH"
	.align	4
	.sectionentsize	8
	.align		4
        /*0000*/ 	.word	0x00000000
	.align		4
        /*0004*/ 	.word	0xffffffff
	.align		4
        /*0008*/ 	.word	0x00000000
	.align		4
        /*000c*/ 	.word	0xfffffffe
	.align		4
        /*0010*/ 	.word	0x00000000
	.align		4
        /*0014*/ 	.word	0xfffffffd
	.align		4
        /*0018*/ 	.word	0x00000000
	.align		4
        /*001c*/ 	.word	0xfffffffc


//--------------------- .text._Z7callGpuPi        --------------------------
	.section	.text._Z7callGpuPi,"ax",@progbits
	.align	128
        .global         _Z7callGpuPi
        .type           _Z7callGpuPi,@function
        .size           _Z7callGpuPi,(.L_x_1 - _Z7callGpuPi)
        .other          _Z7callGpuPi,@"STO_CUDA_ENTRY STV_DEFAULT"
_Z7callGpuPi:
.text._Z7callGpuPi:
[----:B------:R-:W-:Y:S08]  /*0000*/  LDC R1, c[0x0][0x37c] ;  /* 0x0000df00ff017b82 */ /* 0x000ff00000000800 */
[----:B------:R-:W0:Y:S01]  /*0010*/  LDC.64 R2, c[0x0][0x380] ;  /* 0x0000e000ff027b82 */ /* 0x000e220000000a00 */
[----:B------:R-:W0:Y:S02]  /*0020*/  LDCU.64 UR4, c[0x0][0x358] ;  /* 0x00006b00ff0477ac */ /* 0x000e240008000a00 */
[----:B0-----:R-:W2:Y:S02]  /*0030*/  LDG.E R0, desc[UR4][R2.64] ;  /* 0x0000000402007981 */ /* 0x001ea4000c1e1900 */
[----:B--2---:R-:W-:-:S05]  /*0040*/  IADD3 R5, PT, PT, R0, 0x1, RZ ;  /* 0x0000000100057810 */ /* 0x004fca0007ffe0ff */
[----:B------:R-:W-:Y:S01]  /*0050*/  STG.E desc[UR4][R2.64], R5 ;  /* 0x0000000502007986 */ /* 0x000fe2000c101904 */
[----:B------:R-:W-:Y:S05]  /*0060*/  EXIT ;  /* 0x000000000000794d */ /* 0x000fea0003800000 */
.L_x_0:
[----:B------:R-:W-:-:S00]  /*0070*/  BRA `(.L_x_0) ;  /* 0xfffffffc00fc7947 */ /* 0x000fc0000383ffff */
[----:B------:R-:W-:-:S00]  /*0080*/  NOP ;  /* 0x0000000000007918 */ /* 0x000fc00000000000 */
[----:B------:R-:W-:-:S00]  /*0090*/  NOP ;  /* 0x0000000000007918 */ /* 0x000fc00000000000 */
[----:B------:R-:W-:-:S00]  /*00a0*/  NOP ;  /* 0x0000000000007918 */ /* 0x000fc00000000000 */
[----:B------:R-:W-:-:S00]  /*00b0*/  NOP ;  /* 0x0000000000007918 */ /* 0x000fc00000000000 */
[----:B------:R-:W-:-:S00]  /*00c0*/  NOP ;  /* 0x0000000000007918 */ /* 0x000fc00000000000 */
[----:B------:R-:W-:-:S00]  /*00d0*/  NOP ;  /* 0x0000000000007918 */ /* 0x000fc00000000000 */
[----:B------:R-:W-:-:S00]  /*00e0*/  NOP ;  /* 0x0000000000007918 */ /* 0x000fc00000000000 */
[----:B------:R-:W-:-:S00]  /*00f0*/  NOP ;  /* 0x0000000000007918 */ /* 0x000fc00000000000 */
.L_x_1:


//--------------------- .nv.shared.reserved.0     --------------------------
	.section	.nv.shared.reserved.0,"aw",@nobits
	.weak		__nv_reservedSMEM_offset_0_alias
	.size		__nv_reservedSMEM_offset_0_alias, 0, 64
	.other		__nv_reservedSMEM_offset_0_alias,@"STO_CUDA_RESERVED_SHARED STV_DEFAULT"
__nv_reservedSMEM_offset_0_alias:
	.zero		0
	.zero		64


//--------------------- .nv.constant0._Z7callGpuPi --------------------------
	.section	.nv.constant0._Z7callGpuPi,"a",@progbits
	.sectionflags	@""
	.align	4
.nv.constant0._Z7callGpuPi:
	.zero		904


//--------------------- SYMBOLS --------------------------

	.type		.nv.reservedSmem.offset0,@object
	.size		.nv.reservedSmem.offset0,0x4
